	.headerflags	@"EF_CUDA_TEXMODE_UNIFIED EF_CUDA_64BIT_ADDRESS EF_CUDA_ACCELERATORS EF_CUDA_SM90 EF_CUDA_VIRTUAL_SM(EF_CUDA_SM90)"
	.elftype	@"ET_EXEC"


//--------------------- .nv.info                  --------------------------
	.section	.nv.info,"",@"SHT_CUDA_INFO"
	.align	4


	//----- nvinfo : EIATTR_REGCOUNT
	.align		4
        /*0000*/ 	.byte	0x04, 0x2f
        /*0002*/ 	.short	(.L_1 - .L_0)
	.align		4
.L_0:
        /*0004*/ 	.word	index@(triton_poi_fused_avg_pool2d_28)
        /*0008*/ 	.word	0x00000020


	//----- nvinfo : EIATTR_MIN_STACK_SIZE
	.align		4
.L_1:
        /*000c*/ 	.byte	0x04, 0x12
        /*000e*/ 	.short	(.L_3 - .L_2)
	.align		4
.L_2:
        /*0010*/ 	.word	index@(triton_poi_fused_avg_pool2d_28)
        /*0014*/ 	.word	0x00000000


	//----- nvinfo : EIATTR_FRAME_SIZE
	.align		4
.L_3:
        /*0018*/ 	.byte	0x04, 0x11
        /*001a*/ 	.short	(.L_5 - .L_4)
	.align		4
.L_4:
        /*001c*/ 	.word	index@(triton_poi_fused_avg_pool2d_28)
        /*0020*/ 	.word	0x00000000


	//----- nvinfo : EIATTR_MIN_STACK_SIZE
	.align		4
.L_5:
        /*0024*/ 	.byte	0x04, 0x12
        /*0026*/ 	.short	(.L_7 - .L_6)
	.align		4
.L_6:
        /*0028*/ 	.word	index@(triton_poi_fused_avg_pool2d_28)
        /*002c*/ 	.word	0x00000000
.L_7:


//--------------------- .nv.info.triton_poi_fused_avg_pool2d_28 --------------------------
	.section	.nv.info.triton_poi_fused_avg_pool2d_28,"",@"SHT_CUDA_INFO"
	.sectionflags	@""
	.align	4


	//----- nvinfo : EIATTR_CUDA_API_VERSION
	.align		4
        /*0000*/ 	.byte	0x04, 0x37
        /*0002*/ 	.short	(.L_9 - .L_8)
.L_8:
        /*0004*/ 	.word	0x0000007c


	//----- nvinfo : EIATTR_KPARAM_INFO
	.align		4
.L_9:
        /*0008*/ 	.byte	0x04, 0x17
        /*000a*/ 	.short	(.L_11 - .L_10)
.L_10:
        /*000c*/ 	.word	0x00000000
        /*0010*/ 	.short	0x0002
        /*0012*/ 	.short	0x0010
        /*0014*/ 	.byte	0x00, 0xf0, 0x11, 0x00


	//----- nvinfo : EIATTR_KPARAM_INFO
	.align		4
.L_11:
        /*0018*/ 	.byte	0x04, 0x17
        /*001a*/ 	.short	(.L_13 - .L_12)
.L_12:
        /*001c*/ 	.word	0x00000000
        /*0020*/ 	.short	0x0001
        /*0022*/ 	.short	0x0008
        /*0024*/ 	.byte	0x00, 0xf4, 0x21, 0x00


	//----- nvinfo : EIATTR_KPARAM_INFO
	.align		4
.L_13:
        /*0028*/ 	.byte	0x04, 0x17
        /*002a*/ 	.short	(.L_15 - .L_14)
.L_14:
        /*002c*/ 	.word	0x00000000
        /*0030*/ 	.short	0x0000
        /*0032*/ 	.short	0x0000
        /*0034*/ 	.byte	0x00, 0xf4, 0x21, 0x00


	//----- nvinfo : EIATTR_SPARSE_MMA_MASK
	.align		4
.L_15:
        /*0038*/ 	.byte	0x03, 0x50
        /*003a*/ 	.short	0x0000


	//----- nvinfo : EIATTR_MAXREG_COUNT
	.align		4
        /*003c*/ 	.byte	0x03, 0x1b
        /*003e*/ 	.short	0x00ff


	//----- nvinfo : EIATTR_EXIT_INSTR_OFFSETS
	.align		4
        /*0040*/ 	.byte	0x04, 0x1c
        /*0042*/ 	.short	(.L_17 - .L_16)


	//   ....[0]....
.L_16:
        /*0044*/ 	.word	0x00000970


	//   ....[1]....
        /*0048*/ 	.word	0x00000990


	//----- nvinfo : EIATTR_REQNTID
	.align		4
.L_17:
        /*004c*/ 	.byte	0x04, 0x10
        /*004e*/ 	.short	(.L_19 - .L_18)
.L_18:
        /*0050*/ 	.word	0x00000100
        /*0054*/ 	.word	0x00000001
        /*0058*/ 	.word	0x00000001


	//----- nvinfo : EIATTR_CBANK_PARAM_SIZE
	.align		4
.L_19:
        /*005c*/ 	.byte	0x03, 0x19
        /*005e*/ 	.short	0x0014


	//----- nvinfo : EIATTR_PARAM_CBANK
	.align		4
        /*0060*/ 	.byte	0x04, 0x0a
        /*0062*/ 	.short	(.L_21 - .L_20)
	.align		4
.L_20:
        /*0064*/ 	.word	index@(.nv.constant0.triton_poi_fused_avg_pool2d_28)
        /*0068*/ 	.short	0x0210
        /*006a*/ 	.short	0x0014


	//----- nvinfo : EIATTR_SW_WAR
	.align		4
.L_21:
        /*006c*/ 	.byte	0x04, 0x36
        /*006e*/ 	.short	(.L_23 - .L_22)
.L_22:
        /*0070*/ 	.word	0x00000008
.L_23:


//--------------------- .nv.callgraph             --------------------------
	.section	.nv.callgraph,"",@"SHT_CUDA_CALLGRAPH"
	.align	4
	.sectionentsize	8
	.align		4
        /*0000*/ 	.word	0x00000000
	.align		4
        /*0004*/ 	.word	0xffffffff
	.align		4
        /*0008*/ 	.word	0x00000000
	.align		4
        /*000c*/ 	.word	0xfffffffe
	.align		4
        /*0010*/ 	.word	0x00000000
	.align		4
        /*0014*/ 	.word	0xfffffffd
	.align		4
        /*0018*/ 	.word	0x00000000
	.align		4
        /*001c*/ 	.word	0xfffffffc


//--------------------- .text.triton_poi_fused_avg_pool2d_28 --------------------------
	.section	.text.triton_poi_fused_avg_pool2d_28,"ax",@progbits
	.align	128
        .global         triton_poi_fused_avg_pool2d_28
        .type           triton_poi_fused_avg_pool2d_28,@function
        .size           triton_poi_fused_avg_pool2d_28,(.L_x_1 - triton_poi_fused_avg_pool2d_28)
        .other          triton_poi_fused_avg_pool2d_28,@"STO_CUDA_ENTRY STV_DEFAULT"
triton_poi_fused_avg_pool2d_28:
.text.triton_poi_fused_avg_pool2d_28:
[----:B------:R-:W0:Y:S02]  /*0000*/  LDC R1, c[0x0][0x28] ;  /* 0x00000a00ff017b82 */ /* 0x000e240000000800 */
[----:B------:R-:W1:Y:S01]  /*0010*/  S2R R0, SR_TID.X ;  /* 0x0000000000007919 */ /* 0x000e620000002100 */
[----:B------:R-:W-:Y:S01]  /*0020*/  IMAD.MOV.U32 R8, RZ, RZ, RZ ;  /* 0x000000ffff087224 */ /* 0x000fe200078e00ff */
[----:B------:R-:W2:Y:S01]  /*0030*/  LDC.64 R20, c[0x0][0x210] ;  /* 0x00008400ff147b82 */ /* 0x000ea20000000a00 */
[----:B------:R-:W-:Y:S01]  /*0040*/  CS2R R10, SRZ ;  /* 0x00000000000a7805 */ /* 0x000fe2000001ff00 */
[----:B------:R-:W3:Y:S01]  /*0050*/  S2R R9, SR_CTAID.X ;  /* 0x0000000000097919 */ /* 0x000ee20000002500 */
[----:B------:R-:W-:Y:S01]  /*0060*/  ULDC.64 UR4, c[0x0][0x208] ;  /* 0x0000820000047ab9 */ /* 0x000fe20000000a00 */
[----:B-1----:R-:W-:-:S05]  /*0070*/  IMAD.SHL.U32 R0, R0, 0x2, RZ ;  /* 0x0000000200007824 */ /* 0x002fca00078e00ff */
[----:B------:R-:W-:-:S05]  /*0080*/  LOP3.LUT R0, R0, 0x1fe, RZ, 0xc0, !PT ;  /* 0x000001fe00007812 */ /* 0x000fca00078ec0ff */
[----:B---3--:R-:W-:-:S04]  /*0090*/  IMAD R9, R9, 0x200, R0 ;  /* 0x0000020009097824 */ /* 0x008fc800078e0200 */
[----:B------:R-:W-:-:S04]  /*00a0*/  IMAD.HI R2, R9, 0x2aaaaaab, RZ ;  /* 0x2aaaaaab09027827 */ /* 0x000fc800078e02ff */
[----:B------:R-:W-:Y:S01]  /*00b0*/  IMAD.HI R0, R9, -0x2df2df2d, R8 ;  /* 0xd20d20d309007827 */ /* 0x000fe200078e0208 */
[----:B------:R-:W-:-:S03]  /*00c0*/  SHF.R.U32.HI R3, RZ, 0x1f, R2 ;  /* 0x0000001fff037819 */ /* 0x000fc60000011602 */
[----:B------:R-:W-:Y:S01]  /*00d0*/  VIADD R13, R9, 0xfffff580 ;  /* 0xfffff580090d7836 */ /* 0x000fe20000000000 */
[----:B------:R-:W-:Y:S02]  /*00e0*/  LEA.HI.SX32 R2, R2, R3, 0x1b ;  /* 0x0000000302027211 */ /* 0x000fe400078fdaff */
[----:B------:R-:W-:Y:S01]  /*00f0*/  SHF.R.U32.HI R3, RZ, 0x1f, R0 ;  /* 0x0000001fff037819 */ /* 0x000fe20000011600 */
[----:B--2---:R-:W-:-:S03]  /*0100*/  IMAD.WIDE R12, R13, 0x4, R20 ;  /* 0x000000040d0c7825 */ /* 0x004fc600078e0214 */
[----:B------:R-:W-:Y:S01]  /*0110*/  LEA.HI.SX32 R0, R0, R3, 0x15 ;  /* 0x0000000300007211 */ /* 0x000fe200078faaff */
[----:B------:R-:W-:-:S04]  /*0120*/  IMAD.HI R4, R2, 0x4ec4ec4f, RZ ;  /* 0x4ec4ec4f02047827 */ /* 0x000fc800078e02ff */
[----:B------:R-:W-:Y:S01]  /*0130*/  IMAD.HI R3, R0, 0x4ec4ec4f, RZ ;  /* 0x4ec4ec4f00037827 */ /* 0x000fe200078e02ff */
[----:B------:R-:W-:-:S04]  /*0140*/  SHF.R.U32.HI R5, RZ, 0x1f, R4 ;  /* 0x0000001fff057819 */ /* 0x000fc80000011604 */
[----:B------:R-:W-:Y:S02]  /*0150*/  LEA.HI.SX32 R7, R4, R5, 0x1e ;  /* 0x0000000504077211 */ /* 0x000fe400078ff2ff */
[----:B------:R-:W-:-:S04]  /*0160*/  SHF.R.U32.HI R4, RZ, 0x1f, R3 ;  /* 0x0000001fff047819 */ /* 0x000fc80000011603 */
[----:B------:R-:W-:Y:S01]  /*0170*/  LEA.HI.SX32 R5, R3, R4, 0x1e ;  /* 0x0000000403057211 */ /* 0x000fe200078ff2ff */
[----:B------:R-:W-:-:S04]  /*0180*/  IMAD R3, R7, -0xd, R2 ;  /* 0xfffffff307037824 */ /* 0x000fc800078e0202 */
[----:B------:R-:W-:Y:S01]  /*0190*/  IMAD R6, R5, -0xd, R0 ;  /* 0xfffffff305067824 */ /* 0x000fe200078e0200 */
[C---:B------:R-:W-:Y:S01]  /*01a0*/  ISETP.GT.AND P3, PT, R3.reuse, RZ, PT ;  /* 0x000000ff0300720c */ /* 0x040fe20003f64270 */
[----:B------:R-:W-:-:S03]  /*01b0*/  VIADD R0, R3, 0x1 ;  /* 0x0000000103007836 */ /* 0x000fc60000000000 */
[----:B------:R-:W-:-:S04]  /*01c0*/  ISETP.GT.AND P4, PT, R6, RZ, P3 ;  /* 0x000000ff0600720c */ /* 0x000fc80001f84270 */
[----:B------:R-:W-:Y:S02]  /*01d0*/  ISETP.LT.AND P4, PT, R9, 0x1fb00, P4 ;  /* 0x0001fb000900780c */ /* 0x000fe40002781270 */
[----:B------:R-:W-:Y:S02]  /*01e0*/  ISETP.GT.AND P1, PT, R3, -0x1, PT ;  /* 0xffffffff0300780c */ /* 0x000fe40003f24270 */
[----:B------:R-:W-:Y:S02]  /*01f0*/  ISETP.GE.U32.AND P0, PT, R0, 0xd, PT ;  /* 0x0000000d0000780c */ /* 0x000fe40003f06070 */
[C---:B------:R-:W-:Y:S02]  /*0200*/  ISETP.GT.AND P1, PT, R6.reuse, RZ, P1 ;  /* 0x000000ff0600720c */ /* 0x040fe40000f24270 */
[----:B------:R-:W-:Y:S02]  /*0210*/  ISETP.GT.AND P5, PT, R6, RZ, !P0 ;  /* 0x000000ff0600720c */ /* 0x000fe400047a4270 */
[----:B------:R-:W-:-:S02]  /*0220*/  ISETP.LT.AND P2, PT, R9, 0x1fb00, P1 ;  /* 0x0001fb000900780c */ /* 0x000fc40000f41270 */
[C---:B------:R-:W-:Y:S01]  /*0230*/  ISETP.LT.AND P1, PT, R9.reuse, 0x1fb00, P5 ;  /* 0x0001fb000900780c */ /* 0x040fe20002f21270 */
[----:B------:R1:W2:Y:S01]  /*0240*/  @P4 LDG.E.64 R10, desc[UR4][R12.64] ;  /* 0x000000040c0a4981 */ /* 0x0002a2000c1e1b00 */
[C---:B------:R-:W-:Y:S01]  /*0250*/  VIADD R15, R9.reuse, 0xfffff640 ;  /* 0xfffff640090f7836 */ /* 0x040fe20000000000 */
[----:B------:R-:W-:Y:S01]  /*0260*/  CS2R R4, SRZ ;  /* 0x0000000000047805 */ /* 0x000fe2000001ff00 */
[----:B------:R-:W-:Y:S02]  /*0270*/  VIADD R17, R9, 0xfffff700 ;  /* 0xfffff70009117836 */ /* 0x000fe40000000000 */
[----:B------:R-:W-:-:S04]  /*0280*/  IMAD.WIDE R14, R15, 0x4, R20 ;  /* 0x000000040f0e7825 */ /* 0x000fc800078e0214 */
[----:B------:R-:W-:Y:S01]  /*0290*/  IMAD.WIDE R16, R17, 0x4, R20 ;  /* 0x0000000411107825 */ /* 0x000fe200078e0214 */
[----:B-1----:R-:W-:Y:S01]  /*02a0*/  CS2R R12, SRZ ;  /* 0x00000000000c7805 */ /* 0x002fe2000001ff00 */
[----:B------:R-:W3:Y:S05]  /*02b0*/  @P2 LDG.E.64 R4, desc[UR4][R14.64] ;  /* 0x000000040e042981 */ /* 0x000eea000c1e1b00 */
[----:B------:R1:W4:Y:S01]  /*02c0*/  @P1 LDG.E.64 R12, desc[UR4][R16.64] ;  /* 0x00000004100c1981 */ /* 0x000322000c1e1b00 */
[C---:B------:R-:W-:Y:S01]  /*02d0*/  VIADD R0, R6.reuse, 0x2 ;  /* 0x0000000206007836 */ /* 0x040fe20000000000 */
[C---:B------:R-:W-:Y:S02]  /*02e0*/  ISETP.GE.AND P5, PT, R6.reuse, 0xc, PT ;  /* 0x0000000c0600780c */ /* 0x040fe40003fa6270 */
[----:B------:R-:W-:-:S02]  /*02f0*/  ISETP.GT.AND P6, PT, R6, 0xb, PT ;  /* 0x0000000b0600780c */ /* 0x000fc40003fc4270 */
[----:B------:R-:W-:Y:S01]  /*0300*/  SEL R7, R0, RZ, !P5 ;  /* 0x000000ff00077207 */ /* 0x000fe20006800000 */
[C---:B------:R-:W-:Y:S01]  /*0310*/  VIADD R0, R3.reuse, 0x2 ;  /* 0x0000000203007836 */ /* 0x040fe20000000000 */
[----:B------:R-:W-:Y:S02]  /*0320*/  ISETP.GT.AND P5, PT, R3, 0xb, PT ;  /* 0x0000000b0300780c */ /* 0x000fe40003fa4270 */
[----:B------:R-:W-:Y:S01]  /*0330*/  ISETP.GT.AND P3, PT, R6, -0x1, P3 ;  /* 0xffffffff0600780c */ /* 0x000fe20001f64270 */
[----:B------:R-:W-:Y:S02]  /*0340*/  VIADD R24, R7, 0xe ;  /* 0x0000000e07187836 */ /* 0x000fe40000000000 */
[C---:B-1----:R-:W-:Y:S01]  /*0350*/  VIADD R17, R9.reuse, 0xffffff40 ;  /* 0xffffff4009117836 */ /* 0x042fe20000000000 */
[----:B------:R-:W-:-:S03]  /*0360*/  ISETP.LT.AND P3, PT, R9, 0x1fb00, P3 ;  /* 0x0001fb000900780c */ /* 0x000fc60001f61270 */
[----:B------:R-:W-:Y:S02]  /*0370*/  @!P6 IMAD.MOV R24, RZ, RZ, R7 ;  /* 0x000000ffff18e224 */ /* 0x000fe400078e0207 */
[----:B------:R-:W-:-:S04]  /*0380*/  IMAD.WIDE R16, R17, 0x4, R20 ;  /* 0x0000000411107825 */ /* 0x000fc800078e0214 */
[----:B------:R-:W-:Y:S02]  /*0390*/  VIADD R26, R6, 0x1 ;  /* 0x00000001061a7836 */ /* 0x000fe40000000000 */
[C---:B------:R-:W-:Y:S01]  /*03a0*/  VIADD R23, R9.reuse, 0xc0 ;  /* 0x000000c009177836 */ /* 0x040fe20000000000 */
[----:B------:R-:W-:Y:S01]  /*03b0*/  CS2R R14, SRZ ;  /* 0x00000000000e7805 */ /* 0x000fe2000001ff00 */
[----:B------:R-:W-:-:S04]  /*03c0*/  IMAD.WIDE R18, R9, 0x4, R20 ;  /* 0x0000000409127825 */ /* 0x000fc800078e0214 */
[----:B------:R-:W-:-:S04]  /*03d0*/  IMAD.WIDE R22, R23, 0x4, R20 ;  /* 0x0000000417167825 */ /* 0x000fc800078e0214 */
[C---:B------:R-:W-:Y:S02]  /*03e0*/  VIADD R29, R9.reuse, 0x900 ;  /* 0x00000900091d7836 */ /* 0x040fe40000000000 */
[----:B------:R-:W-:Y:S02]  /*03f0*/  VIADD R27, R9, 0x9c0 ;  /* 0x000009c0091b7836 */ /* 0x000fe40000000000 */
[----:B------:R-:W-:Y:S01]  /*0400*/  IMAD.WIDE R28, R29, 0x4, R20 ;  /* 0x000000041d1c7825 */ /* 0x000fe200078e0214 */
[----:B--2---:R-:W-:Y:S02]  /*0410*/  SEL R2, R10, RZ, P4 ;  /* 0x000000ff0a027207 */ /* 0x004fe40002000000 */
[----:B------:R-:W-:Y:S02]  /*0420*/  SEL R8, R11, RZ, P4 ;  /* 0x000000ff0b087207 */ /* 0x000fe40002000000 */
[----:B------:R-:W-:Y:S02]  /*0430*/  ISETP.GE.AND P4, PT, R3, 0xc, PT ;  /* 0x0000000c0300780c */ /* 0x000fe40003f86270 */
[----:B------:R-:W-:-:S02]  /*0440*/  LOP3.LUT R10, R6, R3, RZ, 0xfc, !PT ;  /* 0x00000003060a7212 */ /* 0x000fc400078efcff */
[----:B------:R-:W-:Y:S02]  /*0450*/  SEL R0, R0, RZ, !P4 ;  /* 0x000000ff00007207 */ /* 0x000fe40006000000 */
[----:B------:R-:W-:Y:S02]  /*0460*/  ISETP.GE.AND P4, PT, R9, 0x1fb00, PT ;  /* 0x0001fb000900780c */ /* 0x000fe40003f86270 */
[----:B---3--:R-:W-:Y:S01]  /*0470*/  SEL R7, R4, RZ, P2 ;  /* 0x000000ff04077207 */ /* 0x008fe20001000000 */
[----:B------:R-:W-:Y:S01]  /*0480*/  VIADD R25, R0, 0xe ;  /* 0x0000000e00197836 */ /* 0x000fe20000000000 */
[----:B------:R-:W-:Y:S01]  /*0490*/  ISETP.GT.AND P6, PT, R10, -0x1, !P4 ;  /* 0xffffffff0a00780c */ /* 0x000fe200067c4270 */
[----:B------:R-:W-:Y:S01]  /*04a0*/  @!P5 IMAD.MOV R25, RZ, RZ, R0 ;  /* 0x000000ffff19d224 */ /* 0x000fe200078e0200 */
[----:B------:R-:W-:Y:S02]  /*04b0*/  CS2R R10, SRZ ;  /* 0x00000000000a7805 */ /* 0x000fe4000001ff00 */
[----:B----4-:R-:W-:-:S02]  /*04c0*/  SEL R4, R12, RZ, P1 ;  /* 0x000000ff0c047207 */ /* 0x010fc40000800000 */
[----:B------:R-:W-:Y:S02]  /*04d0*/  SEL R0, R13, RZ, P1 ;  /* 0x000000ff0d007207 */ /* 0x000fe40000800000 */
[----:B------:R-:W-:Y:S01]  /*04e0*/  ISETP.GT.AND P1, PT, R6, -0x1, !P0 ;  /* 0xffffffff0600780c */ /* 0x000fe20004724270 */
[----:B------:R1:W2:Y:S01]  /*04f0*/  @P3 LDG.E.64 R10, desc[UR4][R16.64] ;  /* 0x00000004100a3981 */ /* 0x0002a2000c1e1b00 */
[----:B------:R-:W-:Y:S02]  /*0500*/  ISETP.GE.U32.AND P5, PT, R26, 0xd, PT ;  /* 0x0000000d1a00780c */ /* 0x000fe40003fa6070 */
[----:B------:R-:W-:Y:S02]  /*0510*/  ISETP.LT.AND P1, PT, R9, 0x1fb00, P1 ;  /* 0x0001fb000900780c */ /* 0x000fe40000f21270 */
[----:B------:R-:W-:Y:S02]  /*0520*/  SEL R5, R5, RZ, P2 ;  /* 0x000000ff05057207 */ /* 0x000fe40001000000 */
[----:B------:R-:W-:-:S02]  /*0530*/  CS2R R12, SRZ ;  /* 0x00000000000c7805 */ /* 0x000fc4000001ff00 */
[C---:B------:R-:W-:Y:S02]  /*0540*/  ISETP.GT.AND P2, PT, R3.reuse, RZ, !P5 ;  /* 0x000000ff0300720c */ /* 0x040fe40006f44270 */
[----:B------:R-:W-:Y:S02]  /*0550*/  ISETP.GT.AND P5, PT, R3, -0x1, !P5 ;  /* 0xffffffff0300780c */ /* 0x000fe40006fa4270 */
[C---:B------:R-:W-:Y:S01]  /*0560*/  ISETP.LT.AND P2, PT, R9.reuse, 0x1fb00, P2 ;  /* 0x0001fb000900780c */ /* 0x040fe20001741270 */
[----:B------:R3:W4:Y:S01]  /*0570*/  @P6 LDG.E.64 R12, desc[UR4][R18.64] ;  /* 0x00000004120c6981 */ /* 0x000722000c1e1b00 */
[----:B------:R-:W-:Y:S02]  /*0580*/  ISETP.LT.AND P5, PT, R9, 0x1fb00, P5 ;  /* 0x0001fb000900780c */ /* 0x000fe40002fa1270 */
[----:B------:R-:W-:Y:S01]  /*0590*/  ISETP.LT.U32.AND P0, PT, R26, 0xd, !P0 ;  /* 0x0000000d1a00780c */ /* 0x000fe20004701070 */
[----:B------:R5:W4:Y:S01]  /*05a0*/  @P1 LDG.E.64 R14, desc[UR4][R22.64] ;  /* 0x00000004160e1981 */ /* 0x000b22000c1e1b00 */
[----:B-1----:R-:W-:-:S02]  /*05b0*/  CS2R R16, SRZ ;  /* 0x0000000000107805 */ /* 0x002fc4000001ff00 */
[----:B------:R-:W-:Y:S01]  /*05c0*/  ISETP.LT.AND P0, PT, R9, 0x1fb00, P0 ;  /* 0x0001fb000900780c */ /* 0x000fe20000701270 */
[----:B------:R-:W-:Y:S01]  /*05d0*/  IMAD.WIDE R26, R27, 0x4, R20 ;  /* 0x000000041b1a7825 */ /* 0x000fe200078e0214 */
[----:B---3--:R-:W-:-:S03]  /*05e0*/  CS2R R18, SRZ ;  /* 0x0000000000127805 */ /* 0x008fc6000001ff00 */
[----:B------:R1:W3:Y:S01]  /*05f0*/  @P2 LDG.E.64 R16, desc[UR4][R28.64] ;  /* 0x000000041c102981 */ /* 0x0002e2000c1e1b00 */
[----:B-----5:R-:W-:-:S03]  /*0600*/  VIADD R23, R9, 0xa80 ;  /* 0x00000a8009177836 */ /* 0x020fc60000000000 */
[----:B------:R-:W5:Y:S01]  /*0610*/  @P5 LDG.E.64 R18, desc[UR4][R26.64] ;  /* 0x000000041a125981 */ /* 0x000f62000c1e1b00 */
[----:B------:R-:W-:Y:S01]  /*0620*/  IMAD.WIDE R20, R23, 0x4, R20 ;  /* 0x0000000417147825 */ /* 0x000fe200078e0214 */
[----:B------:R-:W-:-:S06]  /*0630*/  CS2R R22, SRZ ;  /* 0x0000000000167805 */ /* 0x000fcc000001ff00 */
[----:B------:R-:W5:Y:S01]  /*0640*/  @P0 LDG.E.64 R22, desc[UR4][R20.64] ;  /* 0x0000000414160981 */ /* 0x000f62000c1e1b00 */
[----:B-1----:R-:W-:-:S04]  /*0650*/  IMAD.IADD R28, R6, 0x1, R3 ;  /* 0x00000001061c7824 */ /* 0x002fc800078e0203 */
[----:B------:R-:W-:-:S05]  /*0660*/  IMAD R28, R6, R3, -R28 ;  /* 0x00000003061c7224 */ /* 0x000fca00078e0a1c */
[----:B------:R-:W-:Y:S01]  /*0670*/  IADD3 R28, R24, R28, R25 ;  /* 0x0000001c181c7210 */ /* 0x000fe20007ffe019 */
[----:B------:R-:W-:-:S04]  /*0680*/  IMAD R6, R6, R25, RZ ;  /* 0x0000001906067224 */ /* 0x000fc800078e02ff */
[----:B------:R-:W-:Y:S02]  /*0690*/  VIADD R28, R28, 0x1 ;  /* 0x000000011c1c7836 */ /* 0x000fe40000000000 */
[----:B------:R-:W-:Y:S01]  /*06a0*/  FADD R5, R8, R5 ;  /* 0x0000000508057221 */ /* 0x000fe20000000000 */
[----:B------:R-:W-:Y:S02]  /*06b0*/  IMAD R3, R3, R24, R6 ;  /* 0x0000001803037224 */ /* 0x000fe400078e0206 */
[----:B------:R-:W-:Y:S02]  /*06c0*/  IMAD R28, R24, R25, R28 ;  /* 0x00000019181c7224 */ /* 0x000fe400078e021c */
[----:B------:R-:W-:Y:S02]  /*06d0*/  FADD R0, R5, R0 ;  /* 0x0000000005007221 */ /* 0x000fe40000000000 */
[----:B------:R-:W-:Y:S02]  /*06e0*/  IMAD.IADD R3, R28, 0x1, -R3 ;  /* 0x000000011c037824 */ /* 0x000fe400078e0a03 */
[----:B------:R-:W-:-:S04]  /*06f0*/  FADD R7, R2, R7 ;  /* 0x0000000702077221 */ /* 0x000fc80000000000 */
[----:B------:R-:W-:Y:S01]  /*0700*/  FADD R7, R7, R4 ;  /* 0x0000000407077221 */ /* 0x000fe20000000000 */
[----:B--2---:R-:W-:-:S05]  /*0710*/  SEL R11, R11, RZ, P3 ;  /* 0x000000ff0b0b7207 */ /* 0x004fca0001800000 */
[----:B------:R-:W-:Y:S01]  /*0720*/  FADD R2, R0, R11 ;  /* 0x0000000b00027221 */ /* 0x000fe20000000000 */
[----:B------:R-:W-:Y:S02]  /*0730*/  I2FP.F32.S32 R0, R3 ;  /* 0x0000000300007245 */ /* 0x000fe40000201400 */
[----:B------:R-:W-:Y:S02]  /*0740*/  SEL R10, R10, RZ, P3 ;  /* 0x000000ff0a0a7207 */ /* 0x000fe40001800000 */
[----:B------:R-:W-:Y:S02]  /*0750*/  FSETP.GT.AND P3, PT, |R0|, 8.50705917302346158658e+37, PT ;  /* 0x7e8000000000780b */ /* 0x000fe40003f64200 */
[----:B----4-:R-:W-:Y:S01]  /*0760*/  SEL R13, R13, RZ, P6 ;  /* 0x000000ff0d0d7207 */ /* 0x010fe20003000000 */
[----:B------:R-:W-:Y:S01]  /*0770*/  FADD R7, R7, R10 ;  /* 0x0000000a07077221 */ /* 0x000fe20000000000 */
[----:B------:R-:W-:Y:S02]  /*0780*/  SEL R12, R12, RZ, P6 ;  /* 0x000000ff0c0c7207 */ /* 0x000fe40003000000 */
[----:B------:R-:W-:-:S02]  /*0790*/  SEL R14, R14, RZ, P1 ;  /* 0x000000ff0e0e7207 */ /* 0x000fc40000800000 */
[----:B------:R-:W-:Y:S02]  /*07a0*/  SEL R15, R15, RZ, P1 ;  /* 0x000000ff0f0f7207 */ /* 0x000fe40000800000 */
[----:B------:R-:W-:Y:S01]  /*07b0*/  FSETP.GEU.AND P1, PT, |R0|, 1.175494350822287508e-38, PT ;  /* 0x008000000000780b */ /* 0x000fe20003f2e200 */
[----:B------:R-:W-:Y:S01]  /*07c0*/  FADD R2, R2, R13 ;  /* 0x0000000d02027221 */ /* 0x000fe20000000000 */
[----:B------:R-:W-:Y:S01]  /*07d0*/  FADD R7, R7, R12 ;  /* 0x0000000c07077221 */ /* 0x000fe20000000000 */
[----:B------:R-:W-:Y:S01]  /*07e0*/  @P3 FMUL R0, R0, 0.25 ;  /* 0x3e80000000003820 */ /* 0x000fe20000400000 */
[----:B---3--:R-:W-:Y:S01]  /*07f0*/  SEL R16, R16, RZ, P2 ;  /* 0x000000ff10107207 */ /* 0x008fe20001000000 */
[----:B------:R-:W-:Y:S01]  /*0800*/  FADD R4, R2, R15 ;  /* 0x0000000f02047221 */ /* 0x000fe20000000000 */
[----:B------:R-:W-:Y:S01]  /*0810*/  SEL R17, R17, RZ, P2 ;  /* 0x000000ff11117207 */ /* 0x000fe20001000000 */
[----:B------:R-:W-:Y:S01]  /*0820*/  FADD R7, R7, R14 ;  /* 0x0000000e07077221 */ /* 0x000fe20000000000 */
[----:B------:R-:W1:Y:S01]  /*0830*/  LDC.64 R2, c[0x0][0x218] ;  /* 0x00008600ff027b82 */ /* 0x000e620000000a00 */
[----:B-----5:R-:W-:-:S02]  /*0840*/  SEL R18, R18, RZ, P5 ;  /* 0x000000ff12127207 */ /* 0x020fc40002800000 */
[----:B------:R-:W-:Y:S01]  /*0850*/  SEL R19, R19, RZ, P5 ;  /* 0x000000ff13137207 */ /* 0x000fe20002800000 */
[----:B------:R-:W-:Y:S01]  /*0860*/  FADD R7, R7, R16 ;  /* 0x0000001007077221 */ /* 0x000fe20000000000 */
[----:B------:R-:W-:Y:S01]  /*0870*/  @!P1 FMUL R0, R0, 16777216 ;  /* 0x4b80000000009820 */ /* 0x000fe20000400000 */
[----:B------:R-:W-:Y:S02]  /*0880*/  FADD R4, R4, R17 ;  /* 0x0000001104047221 */ /* 0x000fe40000000000 */
[----:B------:R-:W-:Y:S01]  /*0890*/  FADD R7, R7, R18 ;  /* 0x0000001207077221 */ /* 0x000fe20000000000 */
[----:B------:R-:W-:Y:S01]  /*08a0*/  SEL R22, R22, RZ, P0 ;  /* 0x000000ff16167207 */ /* 0x000fe20000000000 */
[----:B------:R-:W-:Y:S01]  /*08b0*/  FADD R4, R4, R19 ;  /* 0x0000001304047221 */ /* 0x000fe20000000000 */
[----:B------:R-:W-:Y:S01]  /*08c0*/  SEL R23, R23, RZ, P0 ;  /* 0x000000ff17177207 */ /* 0x000fe20000000000 */
[----:B------:R-:W2:Y:S02]  /*08d0*/  MUFU.RCP R0, R0 ;  /* 0x0000000000007308 */ /* 0x000ea40000001000 */
[----:B------:R-:W-:-:S02]  /*08e0*/  FADD R22, R7, R22 ;  /* 0x0000001607167221 */ /* 0x000fc40000000000 */
[----:B------:R-:W-:Y:S02]  /*08f0*/  FADD R23, R4, R23 ;  /* 0x0000001704177221 */ /* 0x000fe40000000000 */
[----:B------:R-:W-:Y:S02]  /*0900*/  @P3 FMUL R22, R22, 0.25 ;  /* 0x3e80000016163820 */ /* 0x000fe40000400000 */
[----:B------:R-:W-:Y:S02]  /*0910*/  @P3 FMUL R23, R23, 0.25 ;  /* 0x3e80000017173820 */ /* 0x000fe40000400000 */
[----:B------:R-:W-:Y:S02]  /*0920*/  @!P1 FMUL R22, R22, 16777216 ;  /* 0x4b80000016169820 */ /* 0x000fe40000400000 */
[----:B------:R-:W-:Y:S01]  /*0930*/  @!P1 FMUL R23, R23, 16777216 ;  /* 0x4b80000017179820 */ /* 0x000fe20000400000 */
[----:B-1----:R-:W-:-:S04]  /*0940*/  IMAD.WIDE R2, R9, 0x4, R2 ;  /* 0x0000000409027825 */ /* 0x002fc800078e0202 */
[C---:B--2---:R-:W-:Y:S01]  /*0950*/  FMUL R22, R0.reuse, R22 ;  /* 0x0000001600167220 */ /* 0x044fe20000400000 */
[----:B------:R-:W-:Y:S01]  /*0960*/  FMUL R23, R0, R23 ;  /* 0x0000001700177220 */ /* 0x000fe20000400000 */
[----:B------:R-:W-:Y:S06]  /*0970*/  @P4 EXIT ;  /* 0x000000000000494d */ /* 0x000fec0003800000 */
[----:B------:R-:W-:Y:S01]  /*0980*/  STG.E.64 desc[UR4][R2.64], R22 ;  /* 0x0000001602007986 */ /* 0x000fe2000c101b04 */
[----:B------:R-:W-:Y:S05]  /*0990*/  EXIT ;  /* 0x000000000000794d */ /* 0x000fea0003800000 */
.L_x_0:
[----:B------:R-:W-:-:S00]  /*09a0*/  BRA `(.L_x_0) ;  /* 0xfffffffc00fc7947 */ /* 0x000fc0000383ffff */
[----:B------:R-:W-:-:S00]  /*09b0*/  NOP ;  /* 0x0000000000007918 */ /* 0x000fc00000000000 */
        /* <DEDUP_REMOVED lines=12> */
.L_x_1:


//--------------------- .nv.constant0.triton_poi_fused_avg_pool2d_28 --------------------------
	.section	.nv.constant0.triton_poi_fused_avg_pool2d_28,"a",@progbits
	.sectionflags	@""
	.align	4
.nv.constant0.triton_poi_fused_avg_pool2d_28:
	.zero		548
